//
// Generated by NVIDIA NVVM Compiler
//
// Compiler Build ID: CL-36424714
// Cuda compilation tools, release 13.0, V13.0.88
// Based on NVVM 20.0.0
//

.version 9.0
.target sm_100
.address_size 64

	// .globl	_Z9matrixAddPA512_fS0_

.visible .entry _Z9matrixAddPA512_fS0_(
	.param .u64 .ptr .align 1 _Z9matrixAddPA512_fS0__param_0,
	.param .u64 .ptr .align 1 _Z9matrixAddPA512_fS0__param_1
)
{
	.reg .b32 	%r<9>;
	.reg .b32 	%f<4>;
	.reg .b64 	%rd<11>;

	ld.param.u64 	%rd1, [_Z9matrixAddPA512_fS0__param_0];
	ld.param.u64 	%rd2, [_Z9matrixAddPA512_fS0__param_1];
	cvta.to.global.u64 	%rd3, %rd1;
	cvta.to.global.u64 	%rd4, %rd2;
	mov.u32 	%r1, %tid.x;
	mov.u32 	%r2, %ctaid.x;
	mov.u32 	%r3, %ntid.x;
	mad.lo.s32 	%r4, %r2, %r3, %r1;
	mov.u32 	%r5, %tid.y;
	mov.u32 	%r6, %ctaid.y;
	mov.u32 	%r7, %ntid.y;
	mad.lo.s32 	%r8, %r6, %r7, %r5;
	mul.wide.s32 	%rd5, %r4, 2048;
	add.s64 	%rd6, %rd4, %rd5;
	mul.wide.u32 	%rd7, %r8, 4;
	add.s64 	%rd8, %rd6, %rd7;
	ld.global.f32 	%f1, [%rd8];
	add.s64 	%rd9, %rd3, %rd5;
	add.s64 	%rd10, %rd9, %rd7;
	ld.global.f32 	%f2, [%rd10];
	add.f32 	%f3, %f1, %f2;
	st.global.f32 	[%rd10], %f3;
	ret;

}


// ===== COMPILED SASS (sm_100) =====

	.target	sm_100

	.elftype	@"ET_EXEC"


//--------------------- .note.nv.tkinfo           --------------------------
	.section	.note.nv.tkinfo,"",@"SHT_NOTE"
	.sectionflags	@"SHF_NOTE_NV_TKINFO"
	.tkinfo
        /*0018*/ 	.word	0x00000002
        /*0030*/ 	.string	""
        /*0030*/ 	.string	"ptxas"
        /*0030*/ 	.string	"Cuda compilation tools, release 13.0, V13.0.88"
        /*0030*/ 	.string	"Build cuda_13.0.r13.0/compiler.36424714_0"
        /*0030*/ 	.string	"-arch sm_100 -m 64 "



//--------------------- .note.nv.cuinfo           --------------------------
	.section	.note.nv.cuinfo,"",@"SHT_NOTE"
	.sectionflags	@"SHF_NOTE_NV_CUINFO"
        /*0018*/ 	.short	0x0002
        /*001a*/ 	.short	0x0064
        /*001c*/ 	.short	0x0082
	.zero		2


//--------------------- .nv.info                  --------------------------
	.section	.nv.info,"",@"SHT_CUDA_INFO"
	.align	4


	//----- nvinfo : EIATTR_REGCOUNT
	.align		4
        /*0000*/ 	.byte	0x04, 0x2f
        /*0002*/ 	.short	(.L_1 - .L_0)
	.align		4
.L_0:
        /*0004*/ 	.word	index@(_Z9matrixAddPA512_fS0_)
        /*0008*/ 	.word	0x0000000c


	//----- nvinfo : EIATTR_FRAME_SIZE
	.align		4
.L_1:
        /*000c*/ 	.byte	0x04, 0x11
        /*000e*/ 	.short	(.L_3 - .L_2)
	.align		4
.L_2:
        /*0010*/ 	.word	index@(_Z9matrixAddPA512_fS0_)
        /*0014*/ 	.word	0x00000000


	//----- nvinfo : EIATTR_MIN_STACK_SIZE
	.align		4
.L_3:
        /*0018*/ 	.byte	0x04, 0x12
        /*001a*/ 	.short	(.L_5 - .L_4)
	.align		4
.L_4:
        /*001c*/ 	.word	index@(_Z9matrixAddPA512_fS0_)
        /*0020*/ 	.word	0x00000000
.L_5:


//--------------------- .nv.compat                --------------------------
	.section	.nv.compat,"",@"SHT_CUDA_COMPAT_INFO"
	.align	4
        /*0000*/ 	.byte	0x02, 0x09, 0x00, 0x00, 0x02, 0x02, 0x01, 0x00, 0x02, 0x05, 0x05, 0x00, 0x03, 0x07, 0x01, 0x01
        /*0010*/ 	.byte	0x02, 0x03, 0x00, 0x00, 0x02, 0x06, 0x01, 0x00, 0x04, 0x0b, 0x08, 0x00, 0x09, 0x00, 0x00, 0x00
        /*0020*/ 	.byte	0x00, 0x00, 0x00, 0x00


//--------------------- .nv.info._Z9matrixAddPA512_fS0_ --------------------------
	.section	.nv.info._Z9matrixAddPA512_fS0_,"",@"SHT_CUDA_INFO"
	.sectionflags	@""
	.align	4


	//----- nvinfo : EIATTR_CUDA_API_VERSION
	.align		4
        /*0000*/ 	.byte	0x04, 0x37
        /*0002*/ 	.short	(.L_7 - .L_6)
.L_6:
        /*0004*/ 	.word	0x00000082


	//----- nvinfo : EIATTR_KPARAM_INFO
	.align		4
.L_7:
        /*0008*/ 	.byte	0x04, 0x17
        /*000a*/ 	.short	(.L_9 - .L_8)
.L_8:
        /*000c*/ 	.word	0x00000000
        /*0010*/ 	.short	0x0001
        /*0012*/ 	.short	0x0008
        /*0014*/ 	.byte	0x00, 0xf5, 0x21, 0x00


	//----- nvinfo : EIATTR_KPARAM_INFO
	.align		4
.L_9:
        /*0018*/ 	.byte	0x04, 0x17
        /*001a*/ 	.short	(.L_11 - .L_10)
.L_10:
        /*001c*/ 	.word	0x00000000
        /*0020*/ 	.short	0x0000
        /*0022*/ 	.short	0x0000
        /*0024*/ 	.byte	0x00, 0xf5, 0x21, 0x00


	//----- nvinfo : EIATTR_SPARSE_MMA_MASK
	.align		4
.L_11:
        /*0028*/ 	.byte	0x03, 0x50
        /*002a*/ 	.short	0x0000


	//----- nvinfo : EIATTR_MAXREG_COUNT
	.align		4
        /*002c*/ 	.byte	0x03, 0x1b
        /*002e*/ 	.short	0x00ff


	//----- nvinfo : EIATTR_MERCURY_ISA_VERSION
	.align		4
        /*0030*/ 	.byte	0x03, 0x5f
        /*0032*/ 	.short	0x0101


	//----- nvinfo : EIATTR_VRC_CTA_INIT_COUNT
	.align		4
        /*0034*/ 	.byte	0x02, 0x4a
	.zero		1
	.zero		1


	//----- nvinfo : EIATTR_EXIT_INSTR_OFFSETS
	.align		4
        /*0038*/ 	.byte	0x04, 0x1c
        /*003a*/ 	.short	(.L_13 - .L_12)


	//   ....[0]....
.L_12:
        /*003c*/ 	.word	0x00000140


	//----- nvinfo : EIATTR_CBANK_PARAM_SIZE
	.align		4
.L_13:
        /*0040*/ 	.byte	0x03, 0x19
        /*0042*/ 	.short	0x0010


	//----- nvinfo : EIATTR_PARAM_CBANK
	.align		4
        /*0044*/ 	.byte	0x04, 0x0a
        /*0046*/ 	.short	(.L_15 - .L_14)
	.align		4
.L_14:
        /*0048*/ 	.word	index@(.nv.constant0._Z9matrixAddPA512_fS0_)
        /*004c*/ 	.short	0x0380
        /*004e*/ 	.short	0x0010


	//----- nvinfo : EIATTR_SW_WAR
	.align		4
.L_15:
        /*0050*/ 	.byte	0x04, 0x36
        /*0052*/ 	.short	(.L_17 - .L_16)
.L_16:
        /*0054*/ 	.word	0x00000008
.L_17:


//--------------------- .nv.callgraph             --------------------------
	.section	.nv.callgraph,"",@"SHT_CUDA_CALLGRAPH"
	.align	4
	.sectionentsize	8
	.align		4
        /*0000*/ 	.word	0x00000000
	.align		4
        /*0004*/ 	.word	0xffffffff
	.align		4
        /*0008*/ 	.word	0x00000000
	.align		4
        /*000c*/ 	.word	0xfffffffe
	.align		4
        /*0010*/ 	.word	0x00000000
	.align		4
        /*0014*/ 	.word	0xfffffffd
	.align		4
        /*0018*/ 	.word	0x00000000
	.align		4
        /*001c*/ 	.word	0xfffffffc


//--------------------- .text._Z9matrixAddPA512_fS0_ --------------------------
	.section	.text._Z9matrixAddPA512_fS0_,"ax",@progbits
	.align	128
        .global         _Z9matrixAddPA512_fS0_
        .type           _Z9matrixAddPA512_fS0_,@function
        .size           _Z9matrixAddPA512_fS0_,(.L_x_1 - _Z9matrixAddPA512_fS0_)
        .other          _Z9matrixAddPA512_fS0_,@"STO_CUDA_ENTRY STV_DEFAULT"
_Z9matrixAddPA512_fS0_:
.text._Z9matrixAddPA512_fS0_:
[----:B------:R-:W-:Y:S01]  /*0000*/  LDC R1, c[0x0][0x37c] ;  /* 0x0000df00ff017b82 */ /* 0x000fe20000000800 */
[----:B------:R-:W0:Y:S07]  /*0010*/  S2R R7, SR_TID.X ;  /* 0x0000000000077919 */ /* 0x000e2e0000002100 */
[----:B------:R-:W0:Y:S01]  /*0020*/  S2UR UR6, SR_CTAID.X ;  /* 0x00000000000679c3 */ /* 0x000e220000002500 */
[----:B------:R-:W1:Y:S01]  /*0030*/  LDCU.64 UR4, c[0x0][0x358] ;  /* 0x00006b00ff0477ac */ /* 0x000e620008000a00 */
[----:B------:R-:W2:Y:S06]  /*0040*/  S2R R6, SR_TID.Y ;  /* 0x0000000000067919 */ /* 0x000eac0000002200 */
[----:B------:R-:W0:Y:S08]  /*0050*/  LDC R0, c[0x0][0x360] ;  /* 0x0000d800ff007b82 */ /* 0x000e300000000800 */
[----:B------:R-:W3:Y:S08]  /*0060*/  LDC.64 R2, c[0x0][0x388] ;  /* 0x0000e200ff027b82 */ /* 0x000ef00000000a00 */
[----:B------:R-:W4:Y:S08]  /*0070*/  LDC.64 R4, c[0x0][0x380] ;  /* 0x0000e000ff047b82 */ /* 0x000f300000000a00 */
[----:B------:R-:W2:Y:S01]  /*0080*/  S2UR UR7, SR_CTAID.Y ;  /* 0x00000000000779c3 */ /* 0x000ea20000002600 */
[----:B0-----:R-:W-:-:S07]  /*0090*/  IMAD R7, R0, UR6, R7 ;  /* 0x0000000600077c24 */ /* 0x001fce000f8e0207 */
[----:B------:R-:W2:Y:S01]  /*00a0*/  LDC R9, c[0x0][0x364] ;  /* 0x0000d900ff097b82 */ /* 0x000ea20000000800 */
[----:B---3--:R-:W-:-:S04]  /*00b0*/  IMAD.WIDE R2, R7, 0x800, R2 ;  /* 0x0000080007027825 */ /* 0x008fc800078e0202 */
[----:B----4-:R-:W-:-:S04]  /*00c0*/  IMAD.WIDE R4, R7, 0x800, R4 ;  /* 0x0000080007047825 */ /* 0x010fc800078e0204 */
[----:B--2---:R-:W-:-:S04]  /*00d0*/  IMAD R7, R9, UR7, R6 ;  /* 0x0000000709077c24 */ /* 0x004fc8000f8e0206 */
[----:B------:R-:W-:-:S04]  /*00e0*/  IMAD.WIDE.U32 R2, R7, 0x4, R2 ;  /* 0x0000000407027825 */ /* 0x000fc800078e0002 */
[----:B------:R-:W-:Y:S02]  /*00f0*/  IMAD.WIDE.U32 R4, R7, 0x4, R4 ;  /* 0x0000000407047825 */ /* 0x000fe400078e0004 */
[----:B-1----:R-:W2:Y:S04]  /*0100*/  LDG.E R2, desc[UR4][R2.64] ;  /* 0x0000000402027981 */ /* 0x002ea8000c1e1900 */
[----:B------:R-:W2:Y:S02]  /*0110*/  LDG.E R7, desc[UR4][R4.64] ;  /* 0x0000000404077981 */ /* 0x000ea4000c1e1900 */
[----:B--2---:R-:W-:-:S05]  /*0120*/  FADD R7, R2, R7 ;  /* 0x0000000702077221 */ /* 0x004fca0000000000 */
[----:B------:R-:W-:Y:S01]  /*0130*/  STG.E desc[UR4][R4.64], R7 ;  /* 0x0000000704007986 */ /* 0x000fe2000c101904 */
[----:B------:R-:W-:Y:S05]  /*0140*/  EXIT ;  /* 0x000000000000794d */ /* 0x000fea0003800000 */
.L_x_0:
[----:B------:R-:W-:-:S00]  /*0150*/  BRA `(.L_x_0) ;  /* 0xfffffffc00fc7947 */ /* 0x000fc0000383ffff */
[----:B------:R-:W-:-:S00]  /*0160*/  NOP ;  /* 0x0000000000007918 */ /* 0x000fc00000000000 */
        /* <DEDUP_REMOVED lines=9> */
.L_x_1:


//--------------------- .nv.shared.reserved.0     --------------------------
	.section	.nv.shared.reserved.0,"aw",@nobits
	.weak		__nv_reservedSMEM_offset_0_alias
	.size		__nv_reservedSMEM_offset_0_alias, 0, 64
	.other		__nv_reservedSMEM_offset_0_alias,@"STO_CUDA_RESERVED_SHARED STV_DEFAULT"
__nv_reservedSMEM_offset_0_alias:
	.zero		0
	.zero		64


//--------------------- .nv.constant0._Z9matrixAddPA512_fS0_ --------------------------
	.section	.nv.constant0._Z9matrixAddPA512_fS0_,"a",@progbits
	.sectionflags	@""
	.align	4
.nv.constant0._Z9matrixAddPA512_fS0_:
	.zero		912


//--------------------- SYMBOLS --------------------------

	.type		.nv.reservedSmem.offset0,@object
	.size		.nv.reservedSmem.offset0,0x4
